//
// Generated by NVIDIA NVVM Compiler
//
// Compiler Build ID: CL-36424714
// Cuda compilation tools, release 13.0, V13.0.88
// Based on NVVM 20.0.0
//

.version 9.0
.target sm_100
.address_size 64

	// .globl	_Z3addPiS_S_
.global .attribute(.managed) .align 4 .b8 vector_a[1600];
.global .attribute(.managed) .align 4 .b8 vector_b[1600];
.global .attribute(.managed) .align 4 .b8 vector_c[1600];

.visible .entry _Z3addPiS_S_(
	.param .u64 .ptr .align 1 _Z3addPiS_S__param_0,
	.param .u64 .ptr .align 1 _Z3addPiS_S__param_1,
	.param .u64 .ptr .align 1 _Z3addPiS_S__param_2
)
{
	.reg .b32 	%r<8>;
	.reg .b64 	%rd<11>;

	ld.param.u64 	%rd1, [_Z3addPiS_S__param_0];
	ld.param.u64 	%rd2, [_Z3addPiS_S__param_1];
	ld.param.u64 	%rd3, [_Z3addPiS_S__param_2];
	cvta.to.global.u64 	%rd4, %rd3;
	cvta.to.global.u64 	%rd5, %rd2;
	cvta.to.global.u64 	%rd6, %rd1;
	mov.u32 	%r1, %tid.x;
	mov.u32 	%r2, %ntid.x;
	mov.u32 	%r3, %ctaid.x;
	mad.lo.s32 	%r4, %r2, %r3, %r1;
	mul.wide.s32 	%rd7, %r4, 4;
	add.s64 	%rd8, %rd6, %rd7;
	ld.global.u32 	%r5, [%rd8];
	add.s64 	%rd9, %rd5, %rd7;
	ld.global.u32 	%r6, [%rd9];
	add.s32 	%r7, %r6, %r5;
	add.s64 	%rd10, %rd4, %rd7;
	st.global.u32 	[%rd10], %r7;
	ret;

}


// ===== COMPILED SASS (sm_100) =====

	.target	sm_100

	.elftype	@"ET_EXEC"


//--------------------- .note.nv.tkinfo           --------------------------
	.section	.note.nv.tkinfo,"",@"SHT_NOTE"
	.sectionflags	@"SHF_NOTE_NV_TKINFO"
	.tkinfo
        /*0018*/ 	.word	0x00000002
        /*0030*/ 	.string	""
        /*0030*/ 	.string	"ptxas"
        /*0030*/ 	.string	"Cuda compilation tools, release 13.0, V13.0.88"
        /*0030*/ 	.string	"Build cuda_13.0.r13.0/compiler.36424714_0"
        /*0030*/ 	.string	"-arch sm_100 -m 64 "



//--------------------- .note.nv.cuinfo           --------------------------
	.section	.note.nv.cuinfo,"",@"SHT_NOTE"
	.sectionflags	@"SHF_NOTE_NV_CUINFO"
        /*0018*/ 	.short	0x0002
        /*001a*/ 	.short	0x0064
        /*001c*/ 	.short	0x0082
	.zero		2


//--------------------- .nv.info                  --------------------------
	.section	.nv.info,"",@"SHT_CUDA_INFO"
	.align	4


	//----- nvinfo : EIATTR_REGCOUNT
	.align		4
        /*0000*/ 	.byte	0x04, 0x2f
        /*0002*/ 	.short	(.L_4 - .L_3)
	.align		4
.L_3:
        /*0004*/ 	.word	index@(_Z3addPiS_S_)
        /*0008*/ 	.word	0x0000000c


	//----- nvinfo : EIATTR_FRAME_SIZE
	.align		4
.L_4:
        /*000c*/ 	.byte	0x04, 0x11
        /*000e*/ 	.short	(.L_6 - .L_5)
	.align		4
.L_5:
        /*0010*/ 	.word	index@(_Z3addPiS_S_)
        /*0014*/ 	.word	0x00000000


	//----- nvinfo : EIATTR_MIN_STACK_SIZE
	.align		4
.L_6:
        /*0018*/ 	.byte	0x04, 0x12
        /*001a*/ 	.short	(.L_8 - .L_7)
	.align		4
.L_7:
        /*001c*/ 	.word	index@(_Z3addPiS_S_)
        /*0020*/ 	.word	0x00000000
.L_8:


//--------------------- .nv.compat                --------------------------
	.section	.nv.compat,"",@"SHT_CUDA_COMPAT_INFO"
	.align	4
        /*0000*/ 	.byte	0x02, 0x09, 0x00, 0x00, 0x02, 0x02, 0x01, 0x00, 0x02, 0x05, 0x05, 0x00, 0x03, 0x07, 0x01, 0x01
        /*0010*/ 	.byte	0x02, 0x03, 0x00, 0x00, 0x02, 0x06, 0x01, 0x00, 0x04, 0x0b, 0x08, 0x00, 0x09, 0x00, 0x00, 0x00
        /*0020*/ 	.byte	0x00, 0x00, 0x00, 0x00


//--------------------- .nv.info._Z3addPiS_S_     --------------------------
	.section	.nv.info._Z3addPiS_S_,"",@"SHT_CUDA_INFO"
	.sectionflags	@""
	.align	4


	//----- nvinfo : EIATTR_CUDA_API_VERSION
	.align		4
        /*0000*/ 	.byte	0x04, 0x37
        /*0002*/ 	.short	(.L_10 - .L_9)
.L_9:
        /*0004*/ 	.word	0x00000082


	//----- nvinfo : EIATTR_KPARAM_INFO
	.align		4
.L_10:
        /*0008*/ 	.byte	0x04, 0x17
        /*000a*/ 	.short	(.L_12 - .L_11)
.L_11:
        /*000c*/ 	.word	0x00000000
        /*0010*/ 	.short	0x0002
        /*0012*/ 	.short	0x0010
        /*0014*/ 	.byte	0x00, 0xf5, 0x21, 0x00


	//----- nvinfo : EIATTR_KPARAM_INFO
	.align		4
.L_12:
        /*0018*/ 	.byte	0x04, 0x17
        /*001a*/ 	.short	(.L_14 - .L_13)
.L_13:
        /*001c*/ 	.word	0x00000000
        /*0020*/ 	.short	0x0001
        /*0022*/ 	.short	0x0008
        /*0024*/ 	.byte	0x00, 0xf5, 0x21, 0x00


	//----- nvinfo : EIATTR_KPARAM_INFO
	.align		4
.L_14:
        /*0028*/ 	.byte	0x04, 0x17
        /*002a*/ 	.short	(.L_16 - .L_15)
.L_15:
        /*002c*/ 	.word	0x00000000
        /*0030*/ 	.short	0x0000
        /*0032*/ 	.short	0x0000
        /*0034*/ 	.byte	0x00, 0xf5, 0x21, 0x00


	//----- nvinfo : EIATTR_SPARSE_MMA_MASK
	.align		4
.L_16:
        /*0038*/ 	.byte	0x03, 0x50
        /*003a*/ 	.short	0x0000


	//----- nvinfo : EIATTR_MAXREG_COUNT
	.align		4
        /*003c*/ 	.byte	0x03, 0x1b
        /*003e*/ 	.short	0x00ff


	//----- nvinfo : EIATTR_MERCURY_ISA_VERSION
	.align		4
        /*0040*/ 	.byte	0x03, 0x5f
        /*0042*/ 	.short	0x0101


	//----- nvinfo : EIATTR_VRC_CTA_INIT_COUNT
	.align		4
        /*0044*/ 	.byte	0x02, 0x4a
	.zero		1
	.zero		1


	//----- nvinfo : EIATTR_EXIT_INSTR_OFFSETS
	.align		4
        /*0048*/ 	.byte	0x04, 0x1c
        /*004a*/ 	.short	(.L_18 - .L_17)


	//   ....[0]....
.L_17:
        /*004c*/ 	.word	0x00000100


	//----- nvinfo : EIATTR_CBANK_PARAM_SIZE
	.align		4
.L_18:
        /*0050*/ 	.byte	0x03, 0x19
        /*0052*/ 	.short	0x0018


	//----- nvinfo : EIATTR_PARAM_CBANK
	.align		4
        /*0054*/ 	.byte	0x04, 0x0a
        /*0056*/ 	.short	(.L_20 - .L_19)
	.align		4
.L_19:
        /*0058*/ 	.word	index@(.nv.constant0._Z3addPiS_S_)
        /*005c*/ 	.short	0x0380
        /*005e*/ 	.short	0x0018


	//----- nvinfo : EIATTR_SW_WAR
	.align		4
.L_20:
        /*0060*/ 	.byte	0x04, 0x36
        /*0062*/ 	.short	(.L_22 - .L_21)
.L_21:
        /*0064*/ 	.word	0x00000008
.L_22:


//--------------------- .nv.callgraph             --------------------------
	.section	.nv.callgraph,"",@"SHT_CUDA_CALLGRAPH"
	.align	4
	.sectionentsize	8
	.align		4
        /*0000*/ 	.word	0x00000000
	.align		4
        /*0004*/ 	.word	0xffffffff
	.align		4
        /*0008*/ 	.word	0x00000000
	.align		4
        /*000c*/ 	.word	0xfffffffe
	.align		4
        /*0010*/ 	.word	0x00000000
	.align		4
        /*0014*/ 	.word	0xfffffffd
	.align		4
        /*0018*/ 	.word	0x00000000
	.align		4
        /*001c*/ 	.word	0xfffffffc


//--------------------- .nv.constant4             --------------------------
	.section	.nv.constant4,"a",@progbits
	.align	8
	.align		8
.nv.constant4:
        /*0000*/ 	.dword	vector_a
	.align		8
        /*0008*/ 	.dword	vector_b
	.align		8
        /*0010*/ 	.dword	vector_c


//--------------------- .text._Z3addPiS_S_        --------------------------
	.section	.text._Z3addPiS_S_,"ax",@progbits
	.align	128
        .global         _Z3addPiS_S_
        .type           _Z3addPiS_S_,@function
        .size           _Z3addPiS_S_,(.L_x_1 - _Z3addPiS_S_)
        .other          _Z3addPiS_S_,@"STO_CUDA_ENTRY STV_DEFAULT"
_Z3addPiS_S_:
.text._Z3addPiS_S_:
[----:B------:R-:W-:Y:S01]  /*0000*/  LDC R1, c[0x0][0x37c] ;  /* 0x0000df00ff017b82 */ /* 0x000fe20000000800 */
[----:B------:R-:W0:Y:S07]  /*0010*/  S2R R9, SR_TID.X ;  /* 0x0000000000097919 */ /* 0x000e2e0000002100 */
[----:B------:R-:W1:Y:S01]  /*0020*/  LDC.64 R2, c[0x0][0x380] ;  /* 0x0000e000ff027b82 */ /* 0x000e620000000a00 */
[----:B------:R-:W0:Y:S01]  /*0030*/  LDCU UR6, c[0x0][0x360] ;  /* 0x00006c00ff0677ac */ /* 0x000e220008000800 */
[----:B------:R-:W0:Y:S01]  /*0040*/  S2R R0, SR_CTAID.X ;  /* 0x0000000000007919 */ /* 0x000e220000002500 */
[----:B------:R-:W2:Y:S05]  /*0050*/  LDCU.64 UR4, c[0x0][0x358] ;  /* 0x00006b00ff0477ac */ /* 0x000eaa0008000a00 */
[----:B------:R-:W3:Y:S08]  /*0060*/  LDC.64 R4, c[0x0][0x388] ;  /* 0x0000e200ff047b82 */ /* 0x000ef00000000a00 */
[----:B------:R-:W4:Y:S01]  /*0070*/  LDC.64 R6, c[0x0][0x390] ;  /* 0x0000e400ff067b82 */ /* 0x000f220000000a00 */
[----:B0-----:R-:W-:-:S04]  /*0080*/  IMAD R9, R0, UR6, R9 ;  /* 0x0000000600097c24 */ /* 0x001fc8000f8e0209 */
[----:B-1----:R-:W-:-:S04]  /*0090*/  IMAD.WIDE R2, R9, 0x4, R2 ;  /* 0x0000000409027825 */ /* 0x002fc800078e0202 */
[C---:B---3--:R-:W-:Y:S02]  /*00a0*/  IMAD.WIDE R4, R9.reuse, 0x4, R4 ;  /* 0x0000000409047825 */ /* 0x048fe400078e0204 */
[----:B--2---:R-:W2:Y:S04]  /*00b0*/  LDG.E R2, desc[UR4][R2.64] ;  /* 0x0000000402027981 */ /* 0x004ea8000c1e1900 */
[----:B------:R-:W2:Y:S01]  /*00c0*/  LDG.E R5, desc[UR4][R4.64] ;  /* 0x0000000404057981 */ /* 0x000ea2000c1e1900 */
[----:B----4-:R-:W-:Y:S01]  /*00d0*/  IMAD.WIDE R6, R9, 0x4, R6 ;  /* 0x0000000409067825 */ /* 0x010fe200078e0206 */
[----:B--2---:R-:W-:-:S05]  /*00e0*/  IADD3 R9, PT, PT, R2, R5, RZ ;  /* 0x0000000502097210 */ /* 0x004fca0007ffe0ff */
[----:B------:R-:W-:Y:S01]  /*00f0*/  STG.E desc[UR4][R6.64], R9 ;  /* 0x0000000906007986 */ /* 0x000fe2000c101904 */
[----:B------:R-:W-:Y:S05]  /*0100*/  EXIT ;  /* 0x000000000000794d */ /* 0x000fea0003800000 */
.L_x_0:
[----:B------:R-:W-:-:S00]  /*0110*/  BRA `(.L_x_0) ;  /* 0xfffffffc00fc7947 */ /* 0x000fc0000383ffff */
[----:B------:R-:W-:-:S00]  /*0120*/  NOP ;  /* 0x0000000000007918 */ /* 0x000fc00000000000 */
        /* <DEDUP_REMOVED lines=13> */
.L_x_1:


//--------------------- .nv.shared.reserved.0     --------------------------
	.section	.nv.shared.reserved.0,"aw",@nobits
	.weak		__nv_reservedSMEM_offset_0_alias
	.size		__nv_reservedSMEM_offset_0_alias, 0, 64
	.other		__nv_reservedSMEM_offset_0_alias,@"STO_CUDA_RESERVED_SHARED STV_DEFAULT"
__nv_reservedSMEM_offset_0_alias:
	.zero		0
	.zero		64


//--------------------- .nv.global                --------------------------
	.section	.nv.global,"aw",@nobits
	.align	4
.nv.global:
	.type		vector_c,@object
	.size		vector_c,(vector_a - vector_c)
	.other		vector_c,@"STV_DEFAULT STO_CUDA_MANAGED"
vector_c:
	.zero		1600
	.type		vector_a,@object
	.size		vector_a,(vector_b - vector_a)
	.other		vector_a,@"STV_DEFAULT STO_CUDA_MANAGED"
vector_a:
	.zero		1600
	.type		vector_b,@object
	.size		vector_b,(.L_1 - vector_b)
	.other		vector_b,@"STV_DEFAULT STO_CUDA_MANAGED"
vector_b:
	.zero		1600
.L_1:


//--------------------- .nv.constant0._Z3addPiS_S_ --------------------------
	.section	.nv.constant0._Z3addPiS_S_,"a",@progbits
	.sectionflags	@""
	.align	4
.nv.constant0._Z3addPiS_S_:
	.zero		920


//--------------------- SYMBOLS --------------------------

	.type		.nv.reservedSmem.offset0,@object
	.size		.nv.reservedSmem.offset0,0x4
